	.headerflags	@"EF_CUDA_TEXMODE_UNIFIED EF_CUDA_64BIT_ADDRESS EF_CUDA_ACCELERATORS EF_CUDA_SM90 EF_CUDA_VIRTUAL_SM(EF_CUDA_SM90)"
	.elftype	@"ET_EXEC"


//--------------------- .nv.info                  --------------------------
	.section	.nv.info,"",@"SHT_CUDA_INFO"
	.align	4


	//----- nvinfo : EIATTR_REGCOUNT
	.align		4
        /*0000*/ 	.byte	0x04, 0x2f
        /*0002*/ 	.short	(.L_1 - .L_0)
	.align		4
.L_0:
        /*0004*/ 	.word	index@(triton_poi_fused_cat_2)
        /*0008*/ 	.word	0x0000001c


	//----- nvinfo : EIATTR_MIN_STACK_SIZE
	.align		4
.L_1:
        /*000c*/ 	.byte	0x04, 0x12
        /*000e*/ 	.short	(.L_3 - .L_2)
	.align		4
.L_2:
        /*0010*/ 	.word	index@(triton_poi_fused_cat_2)
        /*0014*/ 	.word	0x00000000


	//----- nvinfo : EIATTR_FRAME_SIZE
	.align		4
.L_3:
        /*0018*/ 	.byte	0x04, 0x11
        /*001a*/ 	.short	(.L_5 - .L_4)
	.align		4
.L_4:
        /*001c*/ 	.word	index@(triton_poi_fused_cat_2)
        /*0020*/ 	.word	0x00000000


	//----- nvinfo : EIATTR_MIN_STACK_SIZE
	.align		4
.L_5:
        /*0024*/ 	.byte	0x04, 0x12
        /*0026*/ 	.short	(.L_7 - .L_6)
	.align		4
.L_6:
        /*0028*/ 	.word	index@(triton_poi_fused_cat_2)
        /*002c*/ 	.word	0x00000000
.L_7:


//--------------------- .nv.info.triton_poi_fused_cat_2 --------------------------
	.section	.nv.info.triton_poi_fused_cat_2,"",@"SHT_CUDA_INFO"
	.sectionflags	@""
	.align	4


	//----- nvinfo : EIATTR_CUDA_API_VERSION
	.align		4
        /*0000*/ 	.byte	0x04, 0x37
        /*0002*/ 	.short	(.L_9 - .L_8)
.L_8:
        /*0004*/ 	.word	0x0000007c


	//----- nvinfo : EIATTR_KPARAM_INFO
	.align		4
.L_9:
        /*0008*/ 	.byte	0x04, 0x17
        /*000a*/ 	.short	(.L_11 - .L_10)
.L_10:
        /*000c*/ 	.word	0x00000000
        /*0010*/ 	.short	0x0003
        /*0012*/ 	.short	0x0018
        /*0014*/ 	.byte	0x00, 0xf0, 0x11, 0x00


	//----- nvinfo : EIATTR_KPARAM_INFO
	.align		4
.L_11:
        /*0018*/ 	.byte	0x04, 0x17
        /*001a*/ 	.short	(.L_13 - .L_12)
.L_12:
        /*001c*/ 	.word	0x00000000
        /*0020*/ 	.short	0x0002
        /*0022*/ 	.short	0x0010
        /*0024*/ 	.byte	0x00, 0xf4, 0x21, 0x00


	//----- nvinfo : EIATTR_KPARAM_INFO
	.align		4
.L_13:
        /*0028*/ 	.byte	0x04, 0x17
        /*002a*/ 	.short	(.L_15 - .L_14)
.L_14:
        /*002c*/ 	.word	0x00000000
        /*0030*/ 	.short	0x0001
        /*0032*/ 	.short	0x0008
        /*0034*/ 	.byte	0x00, 0xf4, 0x21, 0x00


	//----- nvinfo : EIATTR_KPARAM_INFO
	.align		4
.L_15:
        /*0038*/ 	.byte	0x04, 0x17
        /*003a*/ 	.short	(.L_17 - .L_16)
.L_16:
        /*003c*/ 	.word	0x00000000
        /*0040*/ 	.short	0x0000
        /*0042*/ 	.short	0x0000
        /*0044*/ 	.byte	0x00, 0xf4, 0x21, 0x00


	//----- nvinfo : EIATTR_SPARSE_MMA_MASK
	.align		4
.L_17:
        /*0048*/ 	.byte	0x03, 0x50
        /*004a*/ 	.short	0x0000


	//----- nvinfo : EIATTR_MAXREG_COUNT
	.align		4
        /*004c*/ 	.byte	0x03, 0x1b
        /*004e*/ 	.short	0x00ff


	//----- nvinfo : EIATTR_EXIT_INSTR_OFFSETS
	.align		4
        /*0050*/ 	.byte	0x04, 0x1c
        /*0052*/ 	.short	(.L_19 - .L_18)


	//   ....[0]....
.L_18:
        /*0054*/ 	.word	0x00000500


	//   ....[1]....
        /*0058*/ 	.word	0x00000520


	//----- nvinfo : EIATTR_REQNTID
	.align		4
.L_19:
        /*005c*/ 	.byte	0x04, 0x10
        /*005e*/ 	.short	(.L_21 - .L_20)
.L_20:
        /*0060*/ 	.word	0x00000080
        /*0064*/ 	.word	0x00000001
        /*0068*/ 	.word	0x00000001


	//----- nvinfo : EIATTR_CBANK_PARAM_SIZE
	.align		4
.L_21:
        /*006c*/ 	.byte	0x03, 0x19
        /*006e*/ 	.short	0x001c


	//----- nvinfo : EIATTR_PARAM_CBANK
	.align		4
        /*0070*/ 	.byte	0x04, 0x0a
        /*0072*/ 	.short	(.L_23 - .L_22)
	.align		4
.L_22:
        /*0074*/ 	.word	index@(.nv.constant0.triton_poi_fused_cat_2)
        /*0078*/ 	.short	0x0210
        /*007a*/ 	.short	0x001c


	//----- nvinfo : EIATTR_SW_WAR
	.align		4
.L_23:
        /*007c*/ 	.byte	0x04, 0x36
        /*007e*/ 	.short	(.L_25 - .L_24)
.L_24:
        /*0080*/ 	.word	0x00000008
.L_25:


//--------------------- .nv.callgraph             --------------------------
	.section	.nv.callgraph,"",@"SHT_CUDA_CALLGRAPH"
	.align	4
	.sectionentsize	8
	.align		4
        /*0000*/ 	.word	0x00000000
	.align		4
        /*0004*/ 	.word	0xffffffff
	.align		4
        /*0008*/ 	.word	0x00000000
	.align		4
        /*000c*/ 	.word	0xfffffffe
	.align		4
        /*0010*/ 	.word	0x00000000
	.align		4
        /*0014*/ 	.word	0xfffffffd
	.align		4
        /*0018*/ 	.word	0x00000000
	.align		4
        /*001c*/ 	.word	0xfffffffc


//--------------------- .text.triton_poi_fused_cat_2 --------------------------
	.section	.text.triton_poi_fused_cat_2,"ax",@progbits
	.align	128
        .global         triton_poi_fused_cat_2
        .type           triton_poi_fused_cat_2,@function
        .size           triton_poi_fused_cat_2,(.L_x_1 - triton_poi_fused_cat_2)
        .other          triton_poi_fused_cat_2,@"STO_CUDA_ENTRY STV_DEFAULT"
triton_poi_fused_cat_2:
.text.triton_poi_fused_cat_2:
[----:B------:R-:W0:Y:S01]  /*0000*/  LDC R1, c[0x0][0x28] ;  /* 0x00000a00ff017b82 */ /* 0x000e220000000800 */
[----:B------:R-:W1:Y:S07]  /*0010*/  S2R R0, SR_TID.X ;  /* 0x0000000000007919 */ /* 0x000e6e0000002100 */
[----:B------:R-:W2:Y:S01]  /*0020*/  LDC.64 R6, c[0x0][0x210] ;  /* 0x00008400ff067b82 */ /* 0x000ea20000000a00 */
[----:B------:R-:W-:Y:S01]  /*0030*/  IMAD.MOV.U32 R20, RZ, RZ, RZ ;  /* 0x000000ffff147224 */ /* 0x000fe200078e00ff */
[----:B------:R-:W-:Y:S01]  /*0040*/  ULDC.64 UR4, c[0x0][0x208] ;  /* 0x0000820000047ab9 */ /* 0x000fe20000000a00 */
[----:B------:R-:W3:Y:S01]  /*0050*/  S2R R3, SR_CTAID.X ;  /* 0x0000000000037919 */ /* 0x000ee20000002500 */
[----:B-1----:R-:W-:-:S05]  /*0060*/  LOP3.LUT R0, R0, 0x7f, RZ, 0xc0, !PT ;  /* 0x0000007f00007812 */ /* 0x002fca00078ec0ff */
[----:B---3--:R-:W-:-:S04]  /*0070*/  IMAD R14, R3, 0x100, R0 ;  /* 0x00000100030e7824 */ /* 0x008fc800078e0200 */
[----:B------:R-:W-:-:S05]  /*0080*/  IMAD.HI R10, R14, 0x66666667, RZ ;  /* 0x666666670e0a7827 */ /* 0x000fca00078e02ff */
[----:B------:R-:W-:-:S04]  /*0090*/  SHF.R.U32.HI R13, RZ, 0x1f, R10 ;  /* 0x0000001fff0d7819 */ /* 0x000fc8000001160a */
[CC--:B------:R-:W-:Y:S02]  /*00a0*/  LEA.HI.SX32 R11, R10.reuse, R13.reuse, 0x1f ;  /* 0x0000000d0a0b7211 */ /* 0x0c0fe400078ffaff */
[----:B------:R-:W-:Y:S02]  /*00b0*/  LEA.HI.SX32 R9, R10, R13, 0x1b ;  /* 0x0000000d0a097211 */ /* 0x000fe400078fdaff */
[----:B------:R-:W-:Y:S01]  /*00c0*/  SHF.R.S32.HI R8, RZ, 0x1f, R11 ;  /* 0x0000001fff087819 */ /* 0x000fe2000001140b */
[----:B------:R-:W-:-:S03]  /*00d0*/  IMAD R0, R11, -0x5, R14 ;  /* 0xfffffffb0b007824 */ /* 0x000fc600078e020e */
[----:B------:R-:W-:Y:S02]  /*00e0*/  LEA.HI R2, R8, R11, RZ, 0x4 ;  /* 0x0000000b08027211 */ /* 0x000fe400078f20ff */
[----:B------:R-:W-:Y:S02]  /*00f0*/  ISETP.GE.AND P4, PT, R0, 0x4, PT ;  /* 0x000000040000780c */ /* 0x000fe40003f86270 */
[----:B------:R-:W-:Y:S02]  /*0100*/  LOP3.LUT R2, R2, 0xfffffff0, RZ, 0xc0, !PT ;  /* 0xfffffff002027812 */ /* 0x000fe400078ec0ff */
[----:B------:R-:W-:-:S03]  /*0110*/  ISETP.LT.AND P6, PT, R14, 0x140, !P4 ;  /* 0x000001400e00780c */ /* 0x000fc600067c1270 */
[----:B------:R-:W-:-:S04]  /*0120*/  IMAD.IADD R2, R11, 0x1, -R2 ;  /* 0x000000010b027824 */ /* 0x000fc800078e0a02 */
[----:B------:R-:W-:Y:S02]  /*0130*/  IMAD R23, R9, 0x40, R2 ;  /* 0x0000004009177824 */ /* 0x000fe400078e0202 */
[----:B------:R-:W-:Y:S01]  /*0140*/  VIADD R21, R14, 0x80 ;  /* 0x000000800e157836 */ /* 0x000fe20000000000 */
[----:B------:R-:W1:Y:S01]  /*0150*/  LDC.64 R2, c[0x0][0x218] ;  /* 0x00008600ff027b82 */ /* 0x000e620000000a00 */
[----:B------:R-:W-:-:S04]  /*0160*/  IMAD R5, R0, 0x10, R23 ;  /* 0x0000001000057824 */ /* 0x000fc800078e0217 */
[----:B--2---:R-:W-:-:S05]  /*0170*/  IMAD.WIDE R4, R5, 0x4, R6 ;  /* 0x0000000405047825 */ /* 0x004fca00078e0206 */
[----:B------:R2:W3:Y:S01]  /*0180*/  @P6 LDG.E.EL R20, desc[UR4][R4.64] ;  /* 0x0000000404146981 */ /* 0x0004e2000c2e1900 */
[C---:B------:R-:W-:Y:S01]  /*0190*/  IMAD.HI R18, R21.reuse, 0x66666667, RZ ;  /* 0x6666666715127827 */ /* 0x040fe200078e02ff */
[----:B------:R-:W-:Y:S02]  /*01a0*/  ISETP.GE.AND P1, PT, R14, 0x140, PT ;  /* 0x000001400e00780c */ /* 0x000fe40003f26270 */
[----:B------:R-:W-:Y:S02]  /*01b0*/  ISETP.GE.AND P0, PT, R21, 0x140, PT ;  /* 0x000001401500780c */ /* 0x000fe40003f06270 */
[----:B------:R-:W-:Y:S02]  /*01c0*/  SHF.R.U32.HI R19, RZ, 0x1f, R18 ;  /* 0x0000001fff137819 */ /* 0x000fe40000011612 */
[----:B------:R-:W-:Y:S02]  /*01d0*/  ISETP.GT.AND P5, PT, R0, 0x3, !P1 ;  /* 0x000000030000780c */ /* 0x000fe40004fa4270 */
[----:B------:R-:W-:-:S02]  /*01e0*/  LEA.HI.SX32 R12, R18, R19, 0x1f ;  /* 0x00000013120c7211 */ /* 0x000fc400078ffaff */
[----:B------:R-:W-:Y:S02]  /*01f0*/  LEA.HI.SX32 R17, R18, R19, 0x1b ;  /* 0x0000001312117211 */ /* 0x000fe400078fdaff */
[----:B------:R-:W-:Y:S01]  /*0200*/  SHF.R.S32.HI R15, RZ, 0x1f, R12 ;  /* 0x0000001fff0f7819 */ /* 0x000fe2000001140c */
[----:B------:R-:W-:-:S03]  /*0210*/  IMAD R14, R12, -0x5, R21 ;  /* 0xfffffffb0c0e7824 */ /* 0x000fc600078e0215 */
[----:B------:R-:W-:Y:S02]  /*0220*/  LEA.HI R16, R15, R12, RZ, 0x4 ;  /* 0x0000000c0f107211 */ /* 0x000fe400078f20ff */
[----:B------:R-:W-:Y:S02]  /*0230*/  ISETP.GE.AND P2, PT, R14, 0x4, PT ;  /* 0x000000040e00780c */ /* 0x000fe40003f46270 */
[----:B------:R-:W-:Y:S01]  /*0240*/  LOP3.LUT R25, R16, 0xfffffff0, RZ, 0xc0, !PT ;  /* 0xfffffff010197812 */ /* 0x000fe200078ec0ff */
[----:B------:R-:W-:Y:S01]  /*0250*/  IMAD.MOV.U32 R16, RZ, RZ, RZ ;  /* 0x000000ffff107224 */ /* 0x000fe200078e00ff */
[----:B------:R-:W-:-:S03]  /*0260*/  ISETP.LT.AND P3, PT, R21, 0x140, !P2 ;  /* 0x000001401500780c */ /* 0x000fc60005761270 */
[----:B--2---:R-:W-:-:S04]  /*0270*/  IMAD.IADD R4, R12, 0x1, -R25 ;  /* 0x000000010c047824 */ /* 0x004fc800078e0a19 */
[----:B------:R-:W-:Y:S02]  /*0280*/  IMAD R25, R17, 0x40, R4 ;  /* 0x0000004011197824 */ /* 0x000fe400078e0204 */
[----:B-1----:R-:W-:-:S04]  /*0290*/  IMAD.WIDE R4, R23, 0x4, R2 ;  /* 0x0000000417047825 */ /* 0x002fc800078e0202 */
[----:B------:R-:W-:Y:S01]  /*02a0*/  IMAD R21, R14, 0x10, R25 ;  /* 0x000000100e157824 */ /* 0x000fe200078e0219 */
[----:B------:R-:W2:Y:S01]  /*02b0*/  @P5 LDG.E.EL R16, desc[UR4][R4.64] ;  /* 0x0000000404105981 */ /* 0x000ea2000c2e1900 */
[----:B------:R-:W-:Y:S02]  /*02c0*/  IMAD.MOV.U32 R22, RZ, RZ, RZ ;  /* 0x000000ffff167224 */ /* 0x000fe400078e00ff */
[----:B------:R-:W-:-:S04]  /*02d0*/  IMAD.WIDE R6, R21, 0x4, R6 ;  /* 0x0000000415067825 */ /* 0x000fc800078e0206 */
[----:B------:R-:W-:Y:S01]  /*02e0*/  IMAD.MOV.U32 R21, RZ, RZ, RZ ;  /* 0x000000ffff157224 */ /* 0x000fe200078e00ff */
[----:B------:R-:W4:Y:S01]  /*02f0*/  @P3 LDG.E.EL R22, desc[UR4][R6.64] ;  /* 0x0000000406163981 */ /* 0x000f22000c2e1900 */
[----:B------:R-:W-:Y:S01]  /*0300*/  IMAD.WIDE R2, R25, 0x4, R2 ;  /* 0x0000000419027825 */ /* 0x000fe200078e0202 */
[----:B---3--:R-:W-:Y:S02]  /*0310*/  SEL R20, R20, RZ, P6 ;  /* 0x000000ff14147207 */ /* 0x008fe40003000000 */
[----:B------:R-:W-:-:S13]  /*0320*/  ISETP.GT.AND P6, PT, R14, 0x3, !P0 ;  /* 0x000000030e00780c */ /* 0x000fda00047c4270 */
[----:B------:R1:W3:Y:S01]  /*0330*/  @P6 LDG.E.EL R21, desc[UR4][R2.64] ;  /* 0x0000000402156981 */ /* 0x0002e2000c2e1900 */
[----:B------:R-:W-:Y:S02]  /*0340*/  LEA.HI.SX32 R10, R10, R13, 0x1d ;  /* 0x0000000d0a0a7211 */ /* 0x000fe400078feaff */
[----:B------:R-:W-:Y:S02]  /*0350*/  LEA.HI.SX32 R23, R18, R19, 0x1d ;  /* 0x0000001312177211 */ /* 0x000fe400078feaff */
[----:B------:R-:W5:Y:S01]  /*0360*/  LDC.64 R18, c[0x0][0x220] ;  /* 0x00008800ff127b82 */ /* 0x000f620000000a00 */
[----:B------:R-:W-:Y:S02]  /*0370*/  LEA.HI R13, R10, R10, RZ, 0x2 ;  /* 0x0000000a0a0d7211 */ /* 0x000fe400078f10ff */
[----:B------:R-:W-:Y:S02]  /*0380*/  LEA.HI R8, R8, R11, RZ, 0x2 ;  /* 0x0000000b08087211 */ /* 0x000fe400078f10ff */
[----:B------:R-:W-:Y:S01]  /*0390*/  LOP3.LUT R13, R13, 0xfffffffc, RZ, 0xc0, !PT ;  /* 0xfffffffc0d0d7812 */ /* 0x000fe200078ec0ff */
[----:B------:R-:W-:Y:S01]  /*03a0*/  IMAD R0, R9, 0x50, R0 ;  /* 0x0000005009007824 */ /* 0x000fe200078e0200 */
[----:B------:R-:W-:-:S02]  /*03b0*/  LEA.HI R24, R23, R23, RZ, 0x2 ;  /* 0x0000001717187211 */ /* 0x000fc400078f10ff */
[----:B------:R-:W-:Y:S01]  /*03c0*/  LOP3.LUT R8, R8, 0x3ffffffc, RZ, 0xc0, !PT ;  /* 0x3ffffffc08087812 */ /* 0x000fe200078ec0ff */
[----:B------:R-:W-:Y:S01]  /*03d0*/  IMAD.IADD R13, R10, 0x1, -R13 ;  /* 0x000000010a0d7824 */ /* 0x000fe200078e0a0d */
[----:B------:R-:W-:Y:S02]  /*03e0*/  LOP3.LUT R24, R24, 0xfffffffc, RZ, 0xc0, !PT ;  /* 0xfffffffc18187812 */ /* 0x000fe400078ec0ff */
[----:B------:R-:W-:Y:S01]  /*03f0*/  LEA.HI R15, R15, R12, RZ, 0x2 ;  /* 0x0000000c0f0f7211 */ /* 0x000fe200078f10ff */
[----:B------:R-:W-:Y:S02]  /*0400*/  IMAD.IADD R8, R11, 0x1, -R8 ;  /* 0x000000010b087824 */ /* 0x000fe400078e0a08 */
[----:B------:R-:W-:Y:S01]  /*0410*/  IMAD R13, R13, 0x5, R0 ;  /* 0x000000050d0d7824 */ /* 0x000fe200078e0200 */
[----:B------:R-:W-:Y:S01]  /*0420*/  LOP3.LUT R15, R15, 0x3ffffffc, RZ, 0xc0, !PT ;  /* 0x3ffffffc0f0f7812 */ /* 0x000fe200078ec0ff */
[----:B------:R-:W-:Y:S01]  /*0430*/  IMAD.IADD R24, R23, 0x1, -R24 ;  /* 0x0000000117187824 */ /* 0x000fe200078e0a18 */
[----:B--2---:R-:W-:Y:S01]  /*0440*/  SEL R5, R16, RZ, P5 ;  /* 0x000000ff10057207 */ /* 0x004fe20002800000 */
[----:B------:R-:W-:-:S02]  /*0450*/  IMAD R17, R17, 0x50, R14 ;  /* 0x0000005011117824 */ /* 0x000fc400078e020e */
[----:B-1----:R-:W-:Y:S01]  /*0460*/  IMAD R3, R8, 0x14, R13 ;  /* 0x0000001408037824 */ /* 0x002fe200078e020d */
[----:B------:R-:W-:Y:S01]  /*0470*/  SEL R7, R20, R5, !P4 ;  /* 0x0000000514077207 */ /* 0x000fe20006000000 */
[----:B------:R-:W-:Y:S02]  /*0480*/  IMAD.IADD R15, R12, 0x1, -R15 ;  /* 0x000000010c0f7824 */ /* 0x000fe400078e0a0f */
[----:B------:R-:W-:Y:S02]  /*0490*/  IMAD R24, R24, 0x5, R17 ;  /* 0x0000000518187824 */ /* 0x000fe400078e0211 */
[----:B0----5:R-:W-:Y:S01]  /*04a0*/  IMAD.WIDE R2, R3, 0x4, R18 ;  /* 0x0000000403027825 */ /* 0x021fe200078e0212 */
[----:B----4-:R-:W-:-:S03]  /*04b0*/  SEL R5, R22, RZ, P3 ;  /* 0x000000ff16057207 */ /* 0x010fc60001800000 */
[----:B------:R-:W-:Y:S01]  /*04c0*/  IMAD R15, R15, 0x14, R24 ;  /* 0x000000140f0f7824 */ /* 0x000fe200078e0218 */
[----:B------:R0:W-:Y:S03]  /*04d0*/  @!P1 STG.E desc[UR4][R2.64], R7 ;  /* 0x0000000702009986 */ /* 0x0001e6000c101904 */
[----:B------:R-:W-:Y:S01]  /*04e0*/  IMAD.WIDE R18, R15, 0x4, R18 ;  /* 0x000000040f127825 */ /* 0x000fe200078e0212 */
[----:B---3--:R-:W-:Y:S01]  /*04f0*/  @P2 SEL R5, R21, RZ, P6 ;  /* 0x000000ff15052207 */ /* 0x008fe20003000000 */
[----:B0-----:R-:W-:Y:S06]  /*0500*/  @P0 EXIT ;  /* 0x000000000000094d */ /* 0x001fec0003800000 */
[----:B------:R-:W-:Y:S01]  /*0510*/  STG.E desc[UR4][R18.64], R5 ;  /* 0x0000000512007986 */ /* 0x000fe2000c101904 */
[----:B------:R-:W-:Y:S05]  /*0520*/  EXIT ;  /* 0x000000000000794d */ /* 0x000fea0003800000 */
.L_x_0:
[----:B------:R-:W-:-:S00]  /*0530*/  BRA `(.L_x_0) ;  /* 0xfffffffc00fc7947 */ /* 0x000fc0000383ffff */
[----:B------:R-:W-:-:S00]  /*0540*/  NOP ;  /* 0x0000000000007918 */ /* 0x000fc00000000000 */
        /* <DEDUP_REMOVED lines=11> */
.L_x_1:


//--------------------- .nv.constant0.triton_poi_fused_cat_2 --------------------------
	.section	.nv.constant0.triton_poi_fused_cat_2,"a",@progbits
	.sectionflags	@""
	.align	4
.nv.constant0.triton_poi_fused_cat_2:
	.zero		556
